//
// Generated by NVIDIA NVVM Compiler
//
// Compiler Build ID: CL-36424714
// Cuda compilation tools, release 13.0, V13.0.88
// Based on NVVM 20.0.0
//

.version 9.0
.target sm_100
.address_size 64

	// .globl	_Z17reduceInterleavedPfS_j

.visible .entry _Z17reduceInterleavedPfS_j(
	.param .u64 .ptr .align 1 _Z17reduceInterleavedPfS_j_param_0,
	.param .u64 .ptr .align 1 _Z17reduceInterleavedPfS_j_param_1,
	.param .u32 _Z17reduceInterleavedPfS_j_param_2
)
{
	.reg .pred 	%p<6>;
	.reg .b32 	%r<10>;
	.reg .b32 	%f<5>;
	.reg .b64 	%rd<13>;

	ld.param.u64 	%rd4, [_Z17reduceInterleavedPfS_j_param_0];
	ld.param.u64 	%rd3, [_Z17reduceInterleavedPfS_j_param_1];
	ld.param.u32 	%r6, [_Z17reduceInterleavedPfS_j_param_2];
	cvta.to.global.u64 	%rd5, %rd4;
	mov.u32 	%r1, %tid.x;
	mov.u32 	%r2, %ctaid.x;
	mov.u32 	%r9, %ntid.x;
	mul.lo.s32 	%r7, %r2, %r9;
	add.s32 	%r8, %r7, %r1;
	mul.wide.u32 	%rd6, %r7, 4;
	add.s64 	%rd1, %rd5, %rd6;
	setp.ge.u32 	%p1, %r8, %r6;
	@%p1 bra 	$L__BB0_8;
	setp.lt.u32 	%p2, %r9, 2;
	@%p2 bra 	$L__BB0_6;
	mul.wide.u32 	%rd7, %r1, 4;
	add.s64 	%rd2, %rd1, %rd7;
$L__BB0_3:
	shr.u32 	%r5, %r9, 1;
	setp.ge.u32 	%p3, %r1, %r5;
	@%p3 bra 	$L__BB0_5;
	mul.wide.u32 	%rd8, %r5, 4;
	add.s64 	%rd9, %rd2, %rd8;
	ld.global.f32 	%f1, [%rd9];
	ld.global.f32 	%f2, [%rd2];
	add.f32 	%f3, %f1, %f2;
	st.global.f32 	[%rd2], %f3;
$L__BB0_5:
	bar.sync 	0;
	setp.gt.u32 	%p4, %r9, 3;
	mov.u32 	%r9, %r5;
	@%p4 bra 	$L__BB0_3;
$L__BB0_6:
	setp.ne.s32 	%p5, %r1, 0;
	@%p5 bra 	$L__BB0_8;
	ld.global.f32 	%f4, [%rd1];
	cvta.to.global.u64 	%rd10, %rd3;
	mul.wide.u32 	%rd11, %r2, 4;
	add.s64 	%rd12, %rd10, %rd11;
	st.global.f32 	[%rd12], %f4;
$L__BB0_8:
	ret;

}
	// .globl	_Z16reduceNeighboredPfS_j
.visible .entry _Z16reduceNeighboredPfS_j(
	.param .u64 .ptr .align 1 _Z16reduceNeighboredPfS_j_param_0,
	.param .u64 .ptr .align 1 _Z16reduceNeighboredPfS_j_param_1,
	.param .u32 _Z16reduceNeighboredPfS_j_param_2
)
{
	.reg .pred 	%p<6>;
	.reg .b32 	%r<13>;
	.reg .b32 	%f<5>;
	.reg .b64 	%rd<13>;

	ld.param.u64 	%rd4, [_Z16reduceNeighboredPfS_j_param_0];
	ld.param.u64 	%rd3, [_Z16reduceNeighboredPfS_j_param_1];
	ld.param.u32 	%r6, [_Z16reduceNeighboredPfS_j_param_2];
	cvta.to.global.u64 	%rd5, %rd4;
	mov.u32 	%r1, %tid.x;
	mov.u32 	%r2, %ctaid.x;
	mov.u32 	%r3, %ntid.x;
	mul.lo.s32 	%r7, %r2, %r3;
	add.s32 	%r8, %r7, %r1;
	mul.wide.u32 	%rd6, %r7, 4;
	add.s64 	%rd1, %rd5, %rd6;
	setp.ge.u32 	%p1, %r8, %r6;
	@%p1 bra 	$L__BB1_8;
	setp.lt.u32 	%p2, %r3, 2;
	@%p2 bra 	$L__BB1_6;
	mul.wide.u32 	%rd7, %r1, 4;
	add.s64 	%rd2, %rd1, %rd7;
	mov.b32 	%r12, 1;
$L__BB1_3:
	shl.b32 	%r5, %r12, 1;
	add.s32 	%r10, %r5, -1;
	and.b32  	%r11, %r10, %r1;
	setp.ne.s32 	%p3, %r11, 0;
	@%p3 bra 	$L__BB1_5;
	mul.wide.s32 	%rd8, %r12, 4;
	add.s64 	%rd9, %rd2, %rd8;
	ld.global.f32 	%f1, [%rd9];
	ld.global.f32 	%f2, [%rd2];
	add.f32 	%f3, %f1, %f2;
	st.global.f32 	[%rd2], %f3;
$L__BB1_5:
	bar.sync 	0;
	setp.lt.u32 	%p4, %r5, %r3;
	mov.u32 	%r12, %r5;
	@%p4 bra 	$L__BB1_3;
$L__BB1_6:
	setp.ne.s32 	%p5, %r1, 0;
	@%p5 bra 	$L__BB1_8;
	ld.global.f32 	%f4, [%rd1];
	cvta.to.global.u64 	%rd10, %rd3;
	mul.wide.u32 	%rd11, %r2, 4;
	add.s64 	%rd12, %rd10, %rd11;
	st.global.f32 	[%rd12], %f4;
$L__BB1_8:
	ret;

}


// ===== COMPILED SASS (sm_100) =====

	.target	sm_100

	.elftype	@"ET_EXEC"


//--------------------- .note.nv.tkinfo           --------------------------
	.section	.note.nv.tkinfo,"",@"SHT_NOTE"
	.sectionflags	@"SHF_NOTE_NV_TKINFO"
	.tkinfo
        /*0018*/ 	.word	0x00000002
        /*0030*/ 	.string	""
        /*0030*/ 	.string	"ptxas"
        /*0030*/ 	.string	"Cuda compilation tools, release 13.0, V13.0.88"
        /*0030*/ 	.string	"Build cuda_13.0.r13.0/compiler.36424714_0"
        /*0030*/ 	.string	"-arch sm_100 -m 64 "



//--------------------- .note.nv.cuinfo           --------------------------
	.section	.note.nv.cuinfo,"",@"SHT_NOTE"
	.sectionflags	@"SHF_NOTE_NV_CUINFO"
        /*0018*/ 	.short	0x0002
        /*001a*/ 	.short	0x0064
        /*001c*/ 	.short	0x0082
	.zero		2


//--------------------- .nv.info                  --------------------------
	.section	.nv.info,"",@"SHT_CUDA_INFO"
	.align	4


	//----- nvinfo : EIATTR_REGCOUNT
	.align		4
        /*0000*/ 	.byte	0x04, 0x2f
        /*0002*/ 	.short	(.L_1 - .L_0)
	.align		4
.L_0:
        /*0004*/ 	.word	index@(_Z17reduceInterleavedPfS_j)
        /*0008*/ 	.word	0x00000010


	//----- nvinfo : EIATTR_FRAME_SIZE
	.align		4
.L_1:
        /*000c*/ 	.byte	0x04, 0x11
        /*000e*/ 	.short	(.L_3 - .L_2)
	.align		4
.L_2:
        /*0010*/ 	.word	index@(_Z17reduceInterleavedPfS_j)
        /*0014*/ 	.word	0x00000000


	//----- nvinfo : EIATTR_REGCOUNT
	.align		4
.L_3:
        /*0018*/ 	.byte	0x04, 0x2f
        /*001a*/ 	.short	(.L_5 - .L_4)
	.align		4
.L_4:
        /*001c*/ 	.word	index@(_Z16reduceNeighboredPfS_j)
        /*0020*/ 	.word	0x00000010


	//----- nvinfo : EIATTR_FRAME_SIZE
	.align		4
.L_5:
        /*0024*/ 	.byte	0x04, 0x11
        /*0026*/ 	.short	(.L_7 - .L_6)
	.align		4
.L_6:
        /*0028*/ 	.word	index@(_Z16reduceNeighboredPfS_j)
        /*002c*/ 	.word	0x00000000


	//----- nvinfo : EIATTR_MIN_STACK_SIZE
	.align		4
.L_7:
        /*0030*/ 	.byte	0x04, 0x12
        /*0032*/ 	.short	(.L_9 - .L_8)
	.align		4
.L_8:
        /*0034*/ 	.word	index@(_Z16reduceNeighboredPfS_j)
        /*0038*/ 	.word	0x00000000


	//----- nvinfo : EIATTR_MIN_STACK_SIZE
	.align		4
.L_9:
        /*003c*/ 	.byte	0x04, 0x12
        /*003e*/ 	.short	(.L_11 - .L_10)
	.align		4
.L_10:
        /*0040*/ 	.word	index@(_Z17reduceInterleavedPfS_j)
        /*0044*/ 	.word	0x00000000
.L_11:


//--------------------- .nv.compat                --------------------------
	.section	.nv.compat,"",@"SHT_CUDA_COMPAT_INFO"
	.align	4
        /*0000*/ 	.byte	0x02, 0x09, 0x00, 0x00, 0x02, 0x02, 0x01, 0x00, 0x02, 0x05, 0x05, 0x00, 0x03, 0x07, 0x01, 0x01
        /*0010*/ 	.byte	0x02, 0x03, 0x00, 0x00, 0x02, 0x06, 0x01, 0x00, 0x04, 0x0b, 0x08, 0x00, 0x09, 0x00, 0x00, 0x00
        /*0020*/ 	.byte	0x00, 0x00, 0x00, 0x00


//--------------------- .nv.info._Z16reduceNeighboredPfS_j --------------------------
	.section	.nv.info._Z16reduceNeighboredPfS_j,"",@"SHT_CUDA_INFO"
	.sectionflags	@""
	.align	4


	//----- nvinfo : EIATTR_CUDA_API_VERSION
	.align		4
        /*0000*/ 	.byte	0x04, 0x37
        /*0002*/ 	.short	(.L_13 - .L_12)
.L_12:
        /*0004*/ 	.word	0x00000082


	//----- nvinfo : EIATTR_KPARAM_INFO
	.align		4
.L_13:
        /*0008*/ 	.byte	0x04, 0x17
        /*000a*/ 	.short	(.L_15 - .L_14)
.L_14:
        /*000c*/ 	.word	0x00000000
        /*0010*/ 	.short	0x0002
        /*0012*/ 	.short	0x0010
        /*0014*/ 	.byte	0x00, 0xf0, 0x11, 0x00


	//----- nvinfo : EIATTR_KPARAM_INFO
	.align		4
.L_15:
        /*0018*/ 	.byte	0x04, 0x17
        /*001a*/ 	.short	(.L_17 - .L_16)
.L_16:
        /*001c*/ 	.word	0x00000000
        /*0020*/ 	.short	0x0001
        /*0022*/ 	.short	0x0008
        /*0024*/ 	.byte	0x00, 0xf5, 0x21, 0x00


	//----- nvinfo : EIATTR_KPARAM_INFO
	.align		4
.L_17:
        /*0028*/ 	.byte	0x04, 0x17
        /*002a*/ 	.short	(.L_19 - .L_18)
.L_18:
        /*002c*/ 	.word	0x00000000
        /*0030*/ 	.short	0x0000
        /*0032*/ 	.short	0x0000
        /*0034*/ 	.byte	0x00, 0xf5, 0x21, 0x00


	//----- nvinfo : EIATTR_SPARSE_MMA_MASK
	.align		4
.L_19:
        /*0038*/ 	.byte	0x03, 0x50
        /*003a*/ 	.short	0x0000


	//----- nvinfo : EIATTR_MAXREG_COUNT
	.align		4
        /*003c*/ 	.byte	0x03, 0x1b
        /*003e*/ 	.short	0x00ff


	//----- nvinfo : EIATTR_NUM_BARRIERS
	.align		4
        /*0040*/ 	.byte	0x02, 0x4c
        /*0042*/ 	.byte	0x01
	.zero		1


	//----- nvinfo : EIATTR_MERCURY_ISA_VERSION
	.align		4
        /*0044*/ 	.byte	0x03, 0x5f
        /*0046*/ 	.short	0x0101


	//----- nvinfo : EIATTR_VRC_CTA_INIT_COUNT
	.align		4
        /*0048*/ 	.byte	0x02, 0x4a
	.zero		1
	.zero		1


	//----- nvinfo : EIATTR_EXIT_INSTR_OFFSETS
	.align		4
        /*004c*/ 	.byte	0x04, 0x1c
        /*004e*/ 	.short	(.L_21 - .L_20)


	//   ....[0]....
.L_20:
        /*0050*/ 	.word	0x00000090


	//   ....[1]....
        /*0054*/ 	.word	0x00000200


	//   ....[2]....
        /*0058*/ 	.word	0x00000250


	//----- nvinfo : EIATTR_CRS_STACK_SIZE
	.align		4
.L_21:
        /*005c*/ 	.byte	0x04, 0x1e
        /*005e*/ 	.short	(.L_23 - .L_22)
.L_22:
        /*0060*/ 	.word	0x00000000


	//----- nvinfo : EIATTR_CBANK_PARAM_SIZE
	.align		4
.L_23:
        /*0064*/ 	.byte	0x03, 0x19
        /*0066*/ 	.short	0x0014


	//----- nvinfo : EIATTR_PARAM_CBANK
	.align		4
        /*0068*/ 	.byte	0x04, 0x0a
        /*006a*/ 	.short	(.L_25 - .L_24)
	.align		4
.L_24:
        /*006c*/ 	.word	index@(.nv.constant0._Z16reduceNeighboredPfS_j)
        /*0070*/ 	.short	0x0380
        /*0072*/ 	.short	0x0014


	//----- nvinfo : EIATTR_SW_WAR
	.align		4
.L_25:
        /*0074*/ 	.byte	0x04, 0x36
        /*0076*/ 	.short	(.L_27 - .L_26)
.L_26:
        /*0078*/ 	.word	0x00000008
.L_27:


//--------------------- .nv.info._Z17reduceInterleavedPfS_j --------------------------
	.section	.nv.info._Z17reduceInterleavedPfS_j,"",@"SHT_CUDA_INFO"
	.sectionflags	@""
	.align	4


	//----- nvinfo : EIATTR_CUDA_API_VERSION
	.align		4
        /*0000*/ 	.byte	0x04, 0x37
        /*0002*/ 	.short	(.L_29 - .L_28)
.L_28:
        /*0004*/ 	.word	0x00000082


	//----- nvinfo : EIATTR_KPARAM_INFO
	.align		4
.L_29:
        /*0008*/ 	.byte	0x04, 0x17
        /*000a*/ 	.short	(.L_31 - .L_30)
.L_30:
        /*000c*/ 	.word	0x00000000
        /*0010*/ 	.short	0x0002
        /*0012*/ 	.short	0x0010
        /*0014*/ 	.byte	0x00, 0xf0, 0x11, 0x00


	//----- nvinfo : EIATTR_KPARAM_INFO
	.align		4
.L_31:
        /*0018*/ 	.byte	0x04, 0x17
        /*001a*/ 	.short	(.L_33 - .L_32)
.L_32:
        /*001c*/ 	.word	0x00000000
        /*0020*/ 	.short	0x0001
        /*0022*/ 	.short	0x0008
        /*0024*/ 	.byte	0x00, 0xf5, 0x21, 0x00


	//----- nvinfo : EIATTR_KPARAM_INFO
	.align		4
.L_33:
        /*0028*/ 	.byte	0x04, 0x17
        /*002a*/ 	.short	(.L_35 - .L_34)
.L_34:
        /*002c*/ 	.word	0x00000000
        /*0030*/ 	.short	0x0000
        /*0032*/ 	.short	0x0000
        /*0034*/ 	.byte	0x00, 0xf5, 0x21, 0x00


	//----- nvinfo : EIATTR_SPARSE_MMA_MASK
	.align		4
.L_35:
        /*0038*/ 	.byte	0x03, 0x50
        /*003a*/ 	.short	0x0000


	//----- nvinfo : EIATTR_MAXREG_COUNT
	.align		4
        /*003c*/ 	.byte	0x03, 0x1b
        /*003e*/ 	.short	0x00ff


	//----- nvinfo : EIATTR_NUM_BARRIERS
	.align		4
        /*0040*/ 	.byte	0x02, 0x4c
        /*0042*/ 	.byte	0x01
	.zero		1


	//----- nvinfo : EIATTR_MERCURY_ISA_VERSION
	.align		4
        /*0044*/ 	.byte	0x03, 0x5f
        /*0046*/ 	.short	0x0101


	//----- nvinfo : EIATTR_VRC_CTA_INIT_COUNT
	.align		4
        /*0048*/ 	.byte	0x02, 0x4a
	.zero		1
	.zero		1


	//----- nvinfo : EIATTR_EXIT_INSTR_OFFSETS
	.align		4
        /*004c*/ 	.byte	0x04, 0x1c
        /*004e*/ 	.short	(.L_37 - .L_36)


	//   ....[0]....
.L_36:
        /*0050*/ 	.word	0x000000a0


	//   ....[1]....
        /*0054*/ 	.word	0x000001f0


	//   ....[2]....
        /*0058*/ 	.word	0x00000240


	//----- nvinfo : EIATTR_CRS_STACK_SIZE
	.align		4
.L_37:
        /*005c*/ 	.byte	0x04, 0x1e
        /*005e*/ 	.short	(.L_39 - .L_38)
.L_38:
        /*0060*/ 	.word	0x00000000


	//----- nvinfo : EIATTR_CBANK_PARAM_SIZE
	.align		4
.L_39:
        /*0064*/ 	.byte	0x03, 0x19
        /*0066*/ 	.short	0x0014


	//----- nvinfo : EIATTR_PARAM_CBANK
	.align		4
        /*0068*/ 	.byte	0x04, 0x0a
        /*006a*/ 	.short	(.L_41 - .L_40)
	.align		4
.L_40:
        /*006c*/ 	.word	index@(.nv.constant0._Z17reduceInterleavedPfS_j)
        /*0070*/ 	.short	0x0380
        /*0072*/ 	.short	0x0014


	//----- nvinfo : EIATTR_SW_WAR
	.align		4
.L_41:
        /*0074*/ 	.byte	0x04, 0x36
        /*0076*/ 	.short	(.L_43 - .L_42)
.L_42:
        /*0078*/ 	.word	0x00000008
.L_43:


//--------------------- .nv.callgraph             --------------------------
	.section	.nv.callgraph,"",@"SHT_CUDA_CALLGRAPH"
	.align	4
	.sectionentsize	8
	.align		4
        /*0000*/ 	.word	0x00000000
	.align		4
        /*0004*/ 	.word	0xffffffff
	.align		4
        /*0008*/ 	.word	0x00000000
	.align		4
        /*000c*/ 	.word	0xfffffffe
	.align		4
        /*0010*/ 	.word	0x00000000
	.align		4
        /*0014*/ 	.word	0xfffffffd
	.align		4
        /*0018*/ 	.word	0x00000000
	.align		4
        /*001c*/ 	.word	0xfffffffc


//--------------------- .text._Z16reduceNeighboredPfS_j --------------------------
	.section	.text._Z16reduceNeighboredPfS_j,"ax",@progbits
	.align	128
        .global         _Z16reduceNeighboredPfS_j
        .type           _Z16reduceNeighboredPfS_j,@function
        .size           _Z16reduceNeighboredPfS_j,(.L_x_10 - _Z16reduceNeighboredPfS_j)
        .other          _Z16reduceNeighboredPfS_j,@"STO_CUDA_ENTRY STV_DEFAULT"
_Z16reduceNeighboredPfS_j:
.text._Z16reduceNeighboredPfS_j:
[----:B------:R-:W-:Y:S01]  /*0000*/  LDC R1, c[0x0][0x37c] ;  /* 0x0000df00ff017b82 */ /* 0x000fe20000000800 */
[----:B------:R-:W0:Y:S01]  /*0010*/  S2R R13, SR_CTAID.X ;  /* 0x00000000000d7919 */ /* 0x000e220000002500 */
[----:B------:R-:W0:Y:S06]  /*0020*/  LDCU UR4, c[0x0][0x360] ;  /* 0x00006c00ff0477ac */ /* 0x000e2c0008000800 */
[----:B------:R-:W1:Y:S01]  /*0030*/  LDC.64 R2, c[0x0][0x380] ;  /* 0x0000e000ff027b82 */ /* 0x000e620000000a00 */
[----:B------:R-:W2:Y:S01]  /*0040*/  S2R R11, SR_TID.X ;  /* 0x00000000000b7919 */ /* 0x000ea20000002100 */
[----:B------:R-:W3:Y:S01]  /*0050*/  LDCU UR5, c[0x0][0x390] ;  /* 0x00007200ff0577ac */ /* 0x000ee20008000800 */
[----:B0-----:R-:W-:-:S05]  /*0060*/  IMAD R5, R13, UR4, RZ ;  /* 0x000000040d057c24 */ /* 0x001fca000f8e02ff */
[----:B--2---:R-:W-:-:S04]  /*0070*/  IADD3 R0, PT, PT, R5, R11, RZ ;  /* 0x0000000b05007210 */ /* 0x004fc80007ffe0ff */
[----:B---3--:R-:W-:-:S13]  /*0080*/  ISETP.GE.U32.AND P0, PT, R0, UR5, PT ;  /* 0x0000000500007c0c */ /* 0x008fda000bf06070 */
[----:B-1----:R-:W-:Y:S05]  /*0090*/  @P0 EXIT ;  /* 0x000000000000094d */ /* 0x002fea0003800000 */
[----:B------:R-:W-:Y:S01]  /*00a0*/  UISETP.GE.U32.AND UP0, UPT, UR4, 0x2, UPT ;  /* 0x000000020400788c */ /* 0x000fe2000bf06070 */
[----:B------:R-:W-:Y:S01]  /*00b0*/  IMAD.WIDE.U32 R2, R5, 0x4, R2 ;  /* 0x0000000405027825 */ /* 0x000fe200078e0002 */
[----:B------:R-:W0:Y:S07]  /*00c0*/  LDCU.64 UR6, c[0x0][0x358] ;  /* 0x00006b00ff0677ac */ /* 0x000e2e0008000a00 */
[----:B------:R-:W-:Y:S05]  /*00d0*/  BRA.U !UP0, `(.L_x_0) ;  /* 0x0000000108447547 */ /* 0x000fea000b800000 */
[----:B------:R-:W-:Y:S02]  /*00e0*/  HFMA2 R7, -RZ, RZ, 0, 5.9604644775390625e-08 ;  /* 0x00000001ff077431 */ /* 0x000fe400000001ff */
[----:B------:R-:W-:-:S07]  /*00f0*/  IMAD.WIDE.U32 R4, R11, 0x4, R2 ;  /* 0x000000040b047825 */ /* 0x000fce00078e0002 */
.L_x_3:
[----:B------:R-:W-:Y:S01]  /*0100*/  SHF.L.U32 R8, R7, 0x1, RZ ;  /* 0x0000000107087819 */ /* 0x000fe200000006ff */
[----:B------:R-:W-:Y:S03]  /*0110*/  BSSY.RECONVERGENT B0, `(.L_x_1) ;  /* 0x0000009000007945 */ /* 0x000fe60003800200 */
[----:B------:R-:W-:-:S04]  /*0120*/  IADD3 R0, PT, PT, R8, -0x1, RZ ;  /* 0xffffffff08007810 */ /* 0x000fc80007ffe0ff */
[----:B------:R-:W-:-:S13]  /*0130*/  LOP3.LUT P0, RZ, R0, R11, RZ, 0xc0, !PT ;  /* 0x0000000b00ff7212 */ /* 0x000fda000780c0ff */
[----:B-1----:R-:W-:Y:S05]  /*0140*/  @P0 BRA `(.L_x_2) ;  /* 0x0000000000140947 */ /* 0x002fea0003800000 */
[----:B------:R-:W-:Y:S01]  /*0150*/  IMAD.WIDE R6, R7, 0x4, R4 ;  /* 0x0000000407067825 */ /* 0x000fe200078e0204 */
[----:B0-----:R-:W2:Y:S05]  /*0160*/  LDG.E R9, desc[UR6][R4.64] ;  /* 0x0000000604097981 */ /* 0x001eaa000c1e1900 */
[----:B------:R-:W2:Y:S02]  /*0170*/  LDG.E R6, desc[UR6][R6.64] ;  /* 0x0000000606067981 */ /* 0x000ea4000c1e1900 */
[----:B--2---:R-:W-:-:S05]  /*0180*/  FADD R9, R6, R9 ;  /* 0x0000000906097221 */ /* 0x004fca0000000000 */
[----:B------:R1:W-:Y:S02]  /*0190*/  STG.E desc[UR6][R4.64], R9 ;  /* 0x0000000904007986 */ /* 0x0003e4000c101906 */
.L_x_2:
[----:B0-----:R-:W-:Y:S05]  /*01a0*/  BSYNC.RECONVERGENT B0 ;  /* 0x0000000000007941 */ /* 0x001fea0003800200 */
.L_x_1:
[----:B------:R-:W-:Y:S01]  /*01b0*/  BAR.SYNC.DEFER_BLOCKING 0x0 ;  /* 0x0000000000007b1d */ /* 0x000fe20000010000 */
[----:B------:R-:W-:Y:S02]  /*01c0*/  ISETP.GE.U32.AND P0, PT, R8, UR4, PT ;  /* 0x0000000408007c0c */ /* 0x000fe4000bf06070 */
[----:B------:R-:W-:-:S11]  /*01d0*/  MOV R7, R8 ;  /* 0x0000000800077202 */ /* 0x000fd60000000f00 */
[----:B------:R-:W-:Y:S05]  /*01e0*/  @!P0 BRA `(.L_x_3) ;  /* 0xfffffffc00c48947 */ /* 0x000fea000383ffff */
.L_x_0:
[----:B------:R-:W-:-:S13]  /*01f0*/  ISETP.NE.AND P0, PT, R11, RZ, PT ;  /* 0x000000ff0b00720c */ /* 0x000fda0003f05270 */
[----:B0-----:R-:W-:Y:S05]  /*0200*/  @P0 EXIT ;  /* 0x000000000000094d */ /* 0x001fea0003800000 */
[----:B------:R-:W2:Y:S01]  /*0210*/  LDG.E R3, desc[UR6][R2.64] ;  /* 0x0000000602037981 */ /* 0x000ea2000c1e1900 */
[----:B-1----:R-:W0:Y:S02]  /*0220*/  LDC.64 R4, c[0x0][0x388] ;  /* 0x0000e200ff047b82 */ /* 0x002e240000000a00 */
[----:B0-----:R-:W-:-:S05]  /*0230*/  IMAD.WIDE.U32 R4, R13, 0x4, R4 ;  /* 0x000000040d047825 */ /* 0x001fca00078e0004 */
[----:B--2---:R-:W-:Y:S01]  /*0240*/  STG.E desc[UR6][R4.64], R3 ;  /* 0x0000000304007986 */ /* 0x004fe2000c101906 */
[----:B------:R-:W-:Y:S05]  /*0250*/  EXIT ;  /* 0x000000000000794d */ /* 0x000fea0003800000 */
.L_x_4:
[----:B------:R-:W-:-:S00]  /*0260*/  BRA `(.L_x_4) ;  /* 0xfffffffc00fc7947 */ /* 0x000fc0000383ffff */
[----:B------:R-:W-:-:S00]  /*0270*/  NOP ;  /* 0x0000000000007918 */ /* 0x000fc00000000000 */
        /* <DEDUP_REMOVED lines=8> */
.L_x_10:


//--------------------- .text._Z17reduceInterleavedPfS_j --------------------------
	.section	.text._Z17reduceInterleavedPfS_j,"ax",@progbits
	.align	128
        .global         _Z17reduceInterleavedPfS_j
        .type           _Z17reduceInterleavedPfS_j,@function
        .size           _Z17reduceInterleavedPfS_j,(.L_x_11 - _Z17reduceInterleavedPfS_j)
        .other          _Z17reduceInterleavedPfS_j,@"STO_CUDA_ENTRY STV_DEFAULT"
_Z17reduceInterleavedPfS_j:
.text._Z17reduceInterleavedPfS_j:
        /* <DEDUP_REMOVED lines=8> */
[----:B---3--:R-:W-:Y:S02]  /*0080*/  ISETP.GE.U32.AND P0, PT, R0, UR5, PT ;  /* 0x0000000500007c0c */ /* 0x008fe4000bf06070 */
[----:B------:R-:W-:-:S11]  /*0090*/  MOV R0, UR4 ;  /* 0x0000000400007c02 */ /* 0x000fd60008000f00 */
[----:B-1----:R-:W-:Y:S05]  /*00a0*/  @P0 EXIT ;  /* 0x000000000000094d */ /* 0x002fea0003800000 */
[----:B------:R-:W-:Y:S01]  /*00b0*/  ISETP.GE.U32.AND P0, PT, R0, 0x2, PT ;  /* 0x000000020000780c */ /* 0x000fe20003f06070 */
[----:B------:R-:W0:Y:S01]  /*00c0*/  LDCU.64 UR4, c[0x0][0x358] ;  /* 0x00006b00ff0477ac */ /* 0x000e220008000a00 */
[----:B------:R-:W-:-:S11]  /*00d0*/  IMAD.WIDE.U32 R2, R5, 0x4, R2 ;  /* 0x0000000405027825 */ /* 0x000fd600078e0002 */
[----:B------:R-:W-:Y:S05]  /*00e0*/  @!P0 BRA `(.L_x_5) ;  /* 0x00000000003c8947 */ /* 0x000fea0003800000 */
[----:B------:R-:W-:-:S07]  /*00f0*/  IMAD.WIDE.U32 R4, R8, 0x4, R2 ;  /* 0x0000000408047825 */ /* 0x000fce00078e0002 */
.L_x_8:
[----:B------:R-:W-:Y:S01]  /*0100*/  SHF.R.U32.HI R13, RZ, 0x1, R0 ;  /* 0x00000001ff0d7819 */ /* 0x000fe20000011600 */
[----:B------:R-:W-:Y:S03]  /*0110*/  BSSY.RECONVERGENT B0, `(.L_x_6) ;  /* 0x0000008000007945 */ /* 0x000fe60003800200 */
[----:B------:R-:W-:-:S13]  /*0120*/  ISETP.GE.U32.AND P0, PT, R8, R13, PT ;  /* 0x0000000d0800720c */ /* 0x000fda0003f06070 */
[----:B-1----:R-:W-:Y:S05]  /*0130*/  @P0 BRA `(.L_x_7) ;  /* 0x0000000000140947 */ /* 0x002fea0003800000 */
[----:B------:R-:W-:Y:S01]  /*0140*/  IMAD.WIDE.U32 R6, R13, 0x4, R4 ;  /* 0x000000040d067825 */ /* 0x000fe200078e0004 */
[----:B0-----:R-:W2:Y:S05]  /*0150*/  LDG.E R9, desc[UR4][R4.64] ;  /* 0x0000000404097981 */ /* 0x001eaa000c1e1900 */
[----:B------:R-:W2:Y:S02]  /*0160*/  LDG.E R6, desc[UR4][R6.64] ;  /* 0x0000000406067981 */ /* 0x000ea4000c1e1900 */
[----:B--2---:R-:W-:-:S05]  /*0170*/  FADD R9, R6, R9 ;  /* 0x0000000906097221 */ /* 0x004fca0000000000 */
[----:B------:R1:W-:Y:S02]  /*0180*/  STG.E desc[UR4][R4.64], R9 ;  /* 0x0000000904007986 */ /* 0x0003e4000c101904 */
.L_x_7:
[----:B0-----:R-:W-:Y:S05]  /*0190*/  BSYNC.RECONVERGENT B0 ;  /* 0x0000000000007941 */ /* 0x001fea0003800200 */
.L_x_6:
[----:B------:R-:W-:Y:S01]  /*01a0*/  BAR.SYNC.DEFER_BLOCKING 0x0 ;  /* 0x0000000000007b1d */ /* 0x000fe20000010000 */
[----:B------:R-:W-:Y:S02]  /*01b0*/  ISETP.GT.U32.AND P0, PT, R0, 0x3, PT ;  /* 0x000000030000780c */ /* 0x000fe40003f04070 */
[----:B------:R-:W-:-:S11]  /*01c0*/  MOV R0, R13 ;  /* 0x0000000d00007202 */ /* 0x000fd60000000f00 */
[----:B------:R-:W-:Y:S05]  /*01d0*/  @P0 BRA `(.L_x_8) ;  /* 0xfffffffc00c80947 */ /* 0x000fea000383ffff */
.L_x_5:
[----:B------:R-:W-:-:S13]  /*01e0*/  ISETP.NE.AND P0, PT, R8, RZ, PT ;  /* 0x000000ff0800720c */ /* 0x000fda0003f05270 */
[----:B0-----:R-:W-:Y:S05]  /*01f0*/  @P0 EXIT ;  /* 0x000000000000094d */ /* 0x001fea0003800000 */
[----:B------:R-:W2:Y:S01]  /*0200*/  LDG.E R3, desc[UR4][R2.64] ;  /* 0x0000000402037981 */ /* 0x000ea2000c1e1900 */
[----:B-1----:R-:W0:Y:S02]  /*0210*/  LDC.64 R4, c[0x0][0x388] ;  /* 0x0000e200ff047b82 */ /* 0x002e240000000a00 */
[----:B0-----:R-:W-:-:S05]  /*0220*/  IMAD.WIDE.U32 R4, R11, 0x4, R4 ;  /* 0x000000040b047825 */ /* 0x001fca00078e0004 */
[----:B--2---:R-:W-:Y:S01]  /*0230*/  STG.E desc[UR4][R4.64], R3 ;  /* 0x0000000304007986 */ /* 0x004fe2000c101904 */
[----:B------:R-:W-:Y:S05]  /*0240*/  EXIT ;  /* 0x000000000000794d */ /* 0x000fea0003800000 */
.L_x_9:
        /* <DEDUP_REMOVED lines=11> */
.L_x_11:


//--------------------- .nv.shared.reserved.0     --------------------------
	.section	.nv.shared.reserved.0,"aw",@nobits
	.weak		__nv_reservedSMEM_offset_0_alias
	.size		__nv_reservedSMEM_offset_0_alias, 0, 64
	.other		__nv_reservedSMEM_offset_0_alias,@"STO_CUDA_RESERVED_SHARED STV_DEFAULT"
__nv_reservedSMEM_offset_0_alias:
	.zero		0
	.zero		64


//--------------------- .nv.constant0._Z16reduceNeighboredPfS_j --------------------------
	.section	.nv.constant0._Z16reduceNeighboredPfS_j,"a",@progbits
	.sectionflags	@""
	.align	4
.nv.constant0._Z16reduceNeighboredPfS_j:
	.zero		916


//--------------------- .nv.constant0._Z17reduceInterleavedPfS_j --------------------------
	.section	.nv.constant0._Z17reduceInterleavedPfS_j,"a",@progbits
	.sectionflags	@""
	.align	4
.nv.constant0._Z17reduceInterleavedPfS_j:
	.zero		916


//--------------------- SYMBOLS --------------------------

	.type		.nv.reservedSmem.offset0,@object
	.size		.nv.reservedSmem.offset0,0x4
